//
// Generated by NVIDIA NVVM Compiler
//
// Compiler Build ID: CL-36424714
// Cuda compilation tools, release 13.0, V13.0.88
// Based on NVVM 20.0.0
//

.version 9.0
.target sm_100
.address_size 64

	// .globl	_Z7prescanPfS_i
// _ZZ7prescanPfS_iE4temp has been demoted

.visible .entry _Z7prescanPfS_i(
	.param .u64 .ptr .align 1 _Z7prescanPfS_i_param_0,
	.param .u64 .ptr .align 1 _Z7prescanPfS_i_param_1,
	.param .u32 _Z7prescanPfS_i_param_2
)
{
	.reg .pred 	%p<8>;
	.reg .b32 	%r<42>;
	.reg .b32 	%f<11>;
	.reg .b64 	%rd<9>;
	// demoted variable
	.shared .align 4 .b8 _ZZ7prescanPfS_iE4temp[2048];
	ld.param.u64 	%rd1, [_Z7prescanPfS_i_param_0];
	ld.param.u64 	%rd2, [_Z7prescanPfS_i_param_1];
	ld.param.u32 	%r15, [_Z7prescanPfS_i_param_2];
	cvta.to.global.u64 	%rd3, %rd2;
	mov.u32 	%r1, %tid.x;
	shl.b32 	%r2, %r1, 1;
	mul.wide.u32 	%rd4, %r2, 4;
	add.s64 	%rd5, %rd3, %rd4;
	ld.global.f32 	%f1, [%rd5];
	shl.b32 	%r17, %r1, 3;
	mov.u32 	%r18, _ZZ7prescanPfS_iE4temp;
	add.s32 	%r3, %r18, %r17;
	st.shared.f32 	[%r3], %f1;
	or.b32  	%r4, %r2, 1;
	ld.global.f32 	%f2, [%rd5+4];
	st.shared.f32 	[%r3+4], %f2;
	shr.s32 	%r37, %r15, 1;
	setp.lt.s32 	%p1, %r37, 1;
	mov.b32 	%r39, 1;
	@%p1 bra 	$L__BB0_5;
	mov.b32 	%r39, 1;
$L__BB0_2:
	bar.sync 	0;
	setp.ge.s32 	%p2, %r1, %r37;
	@%p2 bra 	$L__BB0_4;
	mul.lo.s32 	%r20, %r39, %r4;
	shl.b32 	%r21, %r20, 2;
	add.s32 	%r23, %r18, %r21;
	ld.shared.f32 	%f3, [%r23+-4];
	shl.b32 	%r24, %r39, 2;
	add.s32 	%r25, %r23, %r24;
	ld.shared.f32 	%f4, [%r25+-4];
	add.f32 	%f5, %f3, %f4;
	st.shared.f32 	[%r25+-4], %f5;
$L__BB0_4:
	shl.b32 	%r39, %r39, 1;
	shr.u32 	%r9, %r37, 1;
	setp.gt.u32 	%p3, %r37, 1;
	mov.u32 	%r37, %r9;
	@%p3 bra 	$L__BB0_2;
$L__BB0_5:
	setp.ne.s32 	%p4, %r1, 0;
	@%p4 bra 	$L__BB0_7;
	shl.b32 	%r26, %r15, 2;
	add.s32 	%r28, %r18, %r26;
	mov.b32 	%r29, 0;
	st.shared.u32 	[%r28+-4], %r29;
$L__BB0_7:
	setp.lt.s32 	%p5, %r15, 2;
	@%p5 bra 	$L__BB0_12;
	mov.b32 	%r40, 1;
$L__BB0_9:
	shr.u32 	%r39, %r39, 1;
	bar.sync 	0;
	setp.ge.u32 	%p6, %r1, %r40;
	@%p6 bra 	$L__BB0_11;
	mul.lo.s32 	%r31, %r39, %r4;
	shl.b32 	%r32, %r31, 2;
	add.s32 	%r34, %r18, %r32;
	ld.shared.f32 	%f6, [%r34+-4];
	shl.b32 	%r35, %r39, 2;
	add.s32 	%r36, %r34, %r35;
	ld.shared.f32 	%f7, [%r36+-4];
	st.shared.f32 	[%r34+-4], %f7;
	add.f32 	%f8, %f6, %f7;
	st.shared.f32 	[%r36+-4], %f8;
$L__BB0_11:
	shl.b32 	%r40, %r40, 1;
	setp.lt.s32 	%p7, %r40, %r15;
	@%p7 bra 	$L__BB0_9;
$L__BB0_12:
	cvta.to.global.u64 	%rd6, %rd1;
	bar.sync 	0;
	ld.shared.f32 	%f9, [%r3];
	add.s64 	%rd8, %rd6, %rd4;
	st.global.f32 	[%rd8], %f9;
	ld.shared.f32 	%f10, [%r3+4];
	st.global.f32 	[%rd8+4], %f10;
	ret;

}


// ===== COMPILED SASS (sm_100) =====

	.target	sm_100

	.elftype	@"ET_EXEC"


//--------------------- .note.nv.tkinfo           --------------------------
	.section	.note.nv.tkinfo,"",@"SHT_NOTE"
	.sectionflags	@"SHF_NOTE_NV_TKINFO"
	.tkinfo
        /*0018*/ 	.word	0x00000002
        /*0030*/ 	.string	""
        /*0030*/ 	.string	"ptxas"
        /*0030*/ 	.string	"Cuda compilation tools, release 13.0, V13.0.88"
        /*0030*/ 	.string	"Build cuda_13.0.r13.0/compiler.36424714_0"
        /*0030*/ 	.string	"-arch sm_100 -m 64 "



//--------------------- .note.nv.cuinfo           --------------------------
	.section	.note.nv.cuinfo,"",@"SHT_NOTE"
	.sectionflags	@"SHF_NOTE_NV_CUINFO"
        /*0018*/ 	.short	0x0002
        /*001a*/ 	.short	0x0064
        /*001c*/ 	.short	0x0082
	.zero		2


//--------------------- .nv.info                  --------------------------
	.section	.nv.info,"",@"SHT_CUDA_INFO"
	.align	4


	//----- nvinfo : EIATTR_REGCOUNT
	.align		4
        /*0000*/ 	.byte	0x04, 0x2f
        /*0002*/ 	.short	(.L_1 - .L_0)
	.align		4
.L_0:
        /*0004*/ 	.word	index@(_Z7prescanPfS_i)
        /*0008*/ 	.word	0x0000000d


	//----- nvinfo : EIATTR_FRAME_SIZE
	.align		4
.L_1:
        /*000c*/ 	.byte	0x04, 0x11
        /*000e*/ 	.short	(.L_3 - .L_2)
	.align		4
.L_2:
        /*0010*/ 	.word	index@(_Z7prescanPfS_i)
        /*0014*/ 	.word	0x00000000


	//----- nvinfo : EIATTR_MIN_STACK_SIZE
	.align		4
.L_3:
        /*0018*/ 	.byte	0x04, 0x12
        /*001a*/ 	.short	(.L_5 - .L_4)
	.align		4
.L_4:
        /*001c*/ 	.word	index@(_Z7prescanPfS_i)
        /*0020*/ 	.word	0x00000000
.L_5:


//--------------------- .nv.compat                --------------------------
	.section	.nv.compat,"",@"SHT_CUDA_COMPAT_INFO"
	.align	4
        /*0000*/ 	.byte	0x02, 0x09, 0x00, 0x00, 0x02, 0x02, 0x01, 0x00, 0x02, 0x05, 0x05, 0x00, 0x03, 0x07, 0x01, 0x01
        /*0010*/ 	.byte	0x02, 0x03, 0x00, 0x00, 0x02, 0x06, 0x01, 0x00, 0x04, 0x0b, 0x08, 0x00, 0x09, 0x00, 0x00, 0x00
        /*0020*/ 	.byte	0x00, 0x00, 0x00, 0x00


//--------------------- .nv.info._Z7prescanPfS_i  --------------------------
	.section	.nv.info._Z7prescanPfS_i,"",@"SHT_CUDA_INFO"
	.sectionflags	@""
	.align	4


	//----- nvinfo : EIATTR_CUDA_API_VERSION
	.align		4
        /*0000*/ 	.byte	0x04, 0x37
        /*0002*/ 	.short	(.L_7 - .L_6)
.L_6:
        /*0004*/ 	.word	0x00000082


	//----- nvinfo : EIATTR_KPARAM_INFO
	.align		4
.L_7:
        /*0008*/ 	.byte	0x04, 0x17
        /*000a*/ 	.short	(.L_9 - .L_8)
.L_8:
        /*000c*/ 	.word	0x00000000
        /*0010*/ 	.short	0x0002
        /*0012*/ 	.short	0x0010
        /*0014*/ 	.byte	0x00, 0xf0, 0x11, 0x00


	//----- nvinfo : EIATTR_KPARAM_INFO
	.align		4
.L_9:
        /*0018*/ 	.byte	0x04, 0x17
        /*001a*/ 	.short	(.L_11 - .L_10)
.L_10:
        /*001c*/ 	.word	0x00000000
        /*0020*/ 	.short	0x0001
        /*0022*/ 	.short	0x0008
        /*0024*/ 	.byte	0x00, 0xf5, 0x21, 0x00


	//----- nvinfo : EIATTR_KPARAM_INFO
	.align		4
.L_11:
        /*0028*/ 	.byte	0x04, 0x17
        /*002a*/ 	.short	(.L_13 - .L_12)
.L_12:
        /*002c*/ 	.word	0x00000000
        /*0030*/ 	.short	0x0000
        /*0032*/ 	.short	0x0000
        /*0034*/ 	.byte	0x00, 0xf5, 0x21, 0x00


	//----- nvinfo : EIATTR_SPARSE_MMA_MASK
	.align		4
.L_13:
        /*0038*/ 	.byte	0x03, 0x50
        /*003a*/ 	.short	0x0000


	//----- nvinfo : EIATTR_MAXREG_COUNT
	.align		4
        /*003c*/ 	.byte	0x03, 0x1b
        /*003e*/ 	.short	0x00ff


	//----- nvinfo : EIATTR_NUM_BARRIERS
	.align		4
        /*0040*/ 	.byte	0x02, 0x4c
        /*0042*/ 	.byte	0x01
	.zero		1


	//----- nvinfo : EIATTR_MERCURY_ISA_VERSION
	.align		4
        /*0044*/ 	.byte	0x03, 0x5f
        /*0046*/ 	.short	0x0101


	//----- nvinfo : EIATTR_VRC_CTA_INIT_COUNT
	.align		4
        /*0048*/ 	.byte	0x02, 0x4a
	.zero		1
	.zero		1


	//----- nvinfo : EIATTR_EXIT_INSTR_OFFSETS
	.align		4
        /*004c*/ 	.byte	0x04, 0x1c
        /*004e*/ 	.short	(.L_15 - .L_14)


	//   ....[0]....
.L_14:
        /*0050*/ 	.word	0x000003e0


	//----- nvinfo : EIATTR_CBANK_PARAM_SIZE
	.align		4
.L_15:
        /*0054*/ 	.byte	0x03, 0x19
        /*0056*/ 	.short	0x0014


	//----- nvinfo : EIATTR_PARAM_CBANK
	.align		4
        /*0058*/ 	.byte	0x04, 0x0a
        /*005a*/ 	.short	(.L_17 - .L_16)
	.align		4
.L_16:
        /*005c*/ 	.word	index@(.nv.constant0._Z7prescanPfS_i)
        /*0060*/ 	.short	0x0380
        /*0062*/ 	.short	0x0014


	//----- nvinfo : EIATTR_SW_WAR
	.align		4
.L_17:
        /*0064*/ 	.byte	0x04, 0x36
        /*0066*/ 	.short	(.L_19 - .L_18)
.L_18:
        /*0068*/ 	.word	0x00000008
.L_19:


//--------------------- .nv.callgraph             --------------------------
	.section	.nv.callgraph,"",@"SHT_CUDA_CALLGRAPH"
	.align	4
	.sectionentsize	8
	.align		4
        /*0000*/ 	.word	0x00000000
	.align		4
        /*0004*/ 	.word	0xffffffff
	.align		4
        /*0008*/ 	.word	0x00000000
	.align		4
        /*000c*/ 	.word	0xfffffffe
	.align		4
        /*0010*/ 	.word	0x00000000
	.align		4
        /*0014*/ 	.word	0xfffffffd
	.align		4
        /*0018*/ 	.word	0x00000000
	.align		4
        /*001c*/ 	.word	0xfffffffc


//--------------------- .text._Z7prescanPfS_i     --------------------------
	.section	.text._Z7prescanPfS_i,"ax",@progbits
	.align	128
        .global         _Z7prescanPfS_i
        .type           _Z7prescanPfS_i,@function
        .size           _Z7prescanPfS_i,(.L_x_5 - _Z7prescanPfS_i)
        .other          _Z7prescanPfS_i,@"STO_CUDA_ENTRY STV_DEFAULT"
_Z7prescanPfS_i:
.text._Z7prescanPfS_i:
[----:B------:R-:W-:Y:S01]  /*0000*/  LDC R1, c[0x0][0x37c] ;  /* 0x0000df00ff017b82 */ /* 0x000fe20000000800 */
[----:B------:R-:W0:Y:S07]  /*0010*/  S2R R10, SR_TID.X ;  /* 0x00000000000a7919 */ /* 0x000e2e0000002100 */
[----:B------:R-:W1:Y:S01]  /*0020*/  LDC.64 R2, c[0x0][0x388] ;  /* 0x0000e200ff027b82 */ /* 0x000e620000000a00 */
[----:B------:R-:W2:Y:S01]  /*0030*/  LDCU.64 UR8, c[0x0][0x358] ;  /* 0x00006b00ff0877ac */ /* 0x000ea20008000a00 */
[----:B------:R-:W3:Y:S06]  /*0040*/  LDCU UR6, c[0x0][0x390] ;  /* 0x00007200ff0677ac */ /* 0x000eec0008000800 */
[----:B------:R-:W4:Y:S08]  /*0050*/  S2UR UR5, SR_CgaCtaId ;  /* 0x00000000000579c3 */ /* 0x000f300000008800 */
[----:B------:R-:W5:Y:S01]  /*0060*/  LDC R8, c[0x0][0x390] ;  /* 0x0000e400ff087b82 */ /* 0x000f620000000800 */
[----:B0-----:R-:W-:-:S04]  /*0070*/  IMAD.SHL.U32 R5, R10, 0x2, RZ ;  /* 0x000000020a057824 */ /* 0x001fc800078e00ff */
[----:B-1----:R-:W-:-:S05]  /*0080*/  IMAD.WIDE.U32 R2, R5, 0x4, R2 ;  /* 0x0000000405027825 */ /* 0x002fca00078e0002 */
[----:B--2---:R-:W2:Y:S04]  /*0090*/  LDG.E R6, desc[UR8][R2.64] ;  /* 0x0000000802067981 */ /* 0x004ea8000c1e1900 */
[----:B------:R0:W2:Y:S01]  /*00a0*/  LDG.E R7, desc[UR8][R2.64+0x4] ;  /* 0x0000040802077981 */ /* 0x0000a2000c1e1900 */
[----:B------:R-:W-:Y:S01]  /*00b0*/  UMOV UR4, 0x400 ;  /* 0x0000040000047882 */ /* 0x000fe20000000000 */
[----:B------:R-:W-:Y:S01]  /*00c0*/  ISETP.NE.AND P1, PT, R10, RZ, PT ;  /* 0x000000ff0a00720c */ /* 0x000fe20003f25270 */
[----:B----4-:R-:W-:Y:S01]  /*00d0*/  ULEA UR4, UR5, UR4, 0x18 ;  /* 0x0000000405047291 */ /* 0x010fe2000f8ec0ff */
[----:B-----5:R-:W-:Y:S01]  /*00e0*/  ISETP.GE.AND P2, PT, R8, 0x2, PT ;  /* 0x000000020800780c */ /* 0x020fe20003f46270 */
[----:B---3--:R-:W-:-:S04]  /*00f0*/  USHF.R.S32.HI UR5, URZ, 0x1, UR6 ;  /* 0x00000001ff057899 */ /* 0x008fc80008011406 */
[----:B------:R-:W-:Y:S01]  /*0100*/  LEA R0, R10, UR4, 0x3 ;  /* 0x000000040a007c11 */ /* 0x000fe2000f8e18ff */
[----:B------:R-:W-:Y:S01]  /*0110*/  UISETP.GE.AND UP0, UPT, UR5, 0x1, UPT ;  /* 0x000000010500788c */ /* 0x000fe2000bf06270 */
[----:B0-----:R-:W-:Y:S01]  /*0120*/  IMAD.MOV.U32 R3, RZ, RZ, 0x1 ;  /* 0x00000001ff037424 */ /* 0x001fe200078e00ff */
[----:B------:R-:W-:Y:S02]  /*0130*/  IADD3 R2, PT, PT, R5, 0x1, RZ ;  /* 0x0000000105027810 */ /* 0x000fe40007ffe0ff */
[----:B--2---:R0:W-:Y:S05]  /*0140*/  STS.64 [R0], R6 ;  /* 0x0000000600007388 */ /* 0x0041ea0000000a00 */
[----:B------:R-:W-:Y:S05]  /*0150*/  BRA.U !UP0, `(.L_x_0) ;  /* 0x00000001083c7547 */ /* 0x000fea000b800000 */
[----:B------:R-:W-:-:S07]  /*0160*/  IMAD.MOV.U32 R3, RZ, RZ, 0x1 ;  /* 0x00000001ff037424 */ /* 0x000fce00078e00ff */
.L_x_1:
[----:B------:R-:W-:Y:S01]  /*0170*/  BAR.SYNC.DEFER_BLOCKING 0x0 ;  /* 0x0000000000007b1d */ /* 0x000fe20000010000 */
[----:B------:R-:W-:Y:S01]  /*0180*/  ISETP.GE.AND P0, PT, R10, UR5, PT ;  /* 0x000000050a007c0c */ /* 0x000fe2000bf06270 */
[----:B------:R-:W-:Y:S02]  /*0190*/  UISETP.GT.U32.AND UP0, UPT, UR5, 0x1, UPT ;  /* 0x000000010500788c */ /* 0x000fe4000bf04070 */
[----:B------:R-:W-:-:S07]  /*01a0*/  USHF.R.U32.HI UR6, URZ, 0x1, UR5 ;  /* 0x00000001ff067899 */ /* 0x000fce0008011605 */
[----:B------:R-:W-:-:S03]  /*01b0*/  UMOV UR5, UR6 ;  /* 0x0000000600057c82 */ /* 0x000fc60008000000 */
[----:B------:R-:W-:-:S05]  /*01c0*/  @!P0 IMAD R4, R2, R3, RZ ;  /* 0x0000000302048224 */ /* 0x000fca00078e02ff */
[----:B------:R-:W-:-:S04]  /*01d0*/  @!P0 LEA R4, R4, UR4, 0x2 ;  /* 0x0000000404048c11 */ /* 0x000fc8000f8e10ff */
[C---:B01----:R-:W-:Y:S01]  /*01e0*/  @!P0 LEA R6, R3.reuse, R4, 0x2 ;  /* 0x0000000403068211 */ /* 0x043fe200078e10ff */
[----:B------:R-:W-:Y:S01]  /*01f0*/  IMAD.SHL.U32 R3, R3, 0x2, RZ ;  /* 0x0000000203037824 */ /* 0x000fe200078e00ff */
[----:B------:R-:W-:Y:S04]  /*0200*/  @!P0 LDS R4, [R4+-0x4] ;  /* 0xfffffc0004048984 */ /* 0x000fe80000000800 */
[----:B------:R-:W0:Y:S02]  /*0210*/  @!P0 LDS R7, [R6+-0x4] ;  /* 0xfffffc0006078984 */ /* 0x000e240000000800 */
[----:B0-----:R-:W-:-:S05]  /*0220*/  @!P0 FADD R7, R4, R7 ;  /* 0x0000000704078221 */ /* 0x001fca0000000000 */
[----:B------:R1:W-:Y:S01]  /*0230*/  @!P0 STS [R6+-0x4], R7 ;  /* 0xfffffc0706008388 */ /* 0x0003e20000000800 */
[----:B------:R-:W-:Y:S05]  /*0240*/  BRA.U UP0, `(.L_x_1) ;  /* 0xfffffffd00c87547 */ /* 0x000fea000b83ffff */
.L_x_0:
[----:B------:R-:W-:-:S05]  /*0250*/  @!P1 LEA R4, R8, UR4, 0x2 ;  /* 0x0000000408049c11 */ /* 0x000fca000f8e10ff */
[----:B------:R2:W-:Y:S01]  /*0260*/  @!P1 STS [R4+-0x4], RZ ;  /* 0xfffffcff04009388 */ /* 0x0005e20000000800 */
[----:B------:R-:W-:Y:S05]  /*0270*/  @!P2 BRA `(.L_x_2) ;  /* 0x000000000040a947 */ /* 0x000fea0003800000 */
[----:B------:R-:W3:Y:S01]  /*0280*/  LDCU UR6, c[0x0][0x390] ;  /* 0x00007200ff0677ac */ /* 0x000ee20008000800 */
[----:B------:R-:W-:-:S05]  /*0290*/  UMOV UR5, 0x1 ;  /* 0x0000000100057882 */ /* 0x000fca0000000000 */
.L_x_3:
[----:B------:R-:W-:Y:S01]  /*02a0*/  BAR.SYNC.DEFER_BLOCKING 0x0 ;  /* 0x0000000000007b1d */ /* 0x000fe20000010000 */
[----:B------:R-:W-:Y:S01]  /*02b0*/  ISETP.GE.U32.AND P0, PT, R10, UR5, PT ;  /* 0x000000050a007c0c */ /* 0x000fe2000bf06070 */
[----:B------:R-:W-:Y:S01]  /*02c0*/  USHF.L.U32 UR5, UR5, 0x1, URZ ;  /* 0x0000000105057899 */ /* 0x000fe200080006ff */
[----:B------:R-:W-:-:S03]  /*02d0*/  SHF.R.U32.HI R3, RZ, 0x1, R3 ;  /* 0x00000001ff037819 */ /* 0x000fc60000011603 */
[----:B---3--:R-:W-:-:S08]  /*02e0*/  UISETP.GE.AND UP0, UPT, UR5, UR6, UPT ;  /* 0x000000060500728c */ /* 0x008fd0000bf06270 */
[----:B--2-4-:R-:W-:-:S05]  /*02f0*/  @!P0 IMAD R4, R2, R3, RZ ;  /* 0x0000000302048224 */ /* 0x014fca00078e02ff */
[----:B------:R-:W-:-:S04]  /*0300*/  @!P0 LEA R4, R4, UR4, 0x2 ;  /* 0x0000000404048c11 */ /* 0x000fc8000f8e10ff */
[----:B01----:R-:W-:Y:S01]  /*0310*/  @!P0 LEA R7, R3, R4, 0x2 ;  /* 0x0000000403078211 */ /* 0x003fe200078e10ff */
[----:B------:R-:W-:Y:S04]  /*0320*/  @!P0 LDS R6, [R4+-0x4] ;  /* 0xfffffc0004068984 */ /* 0x000fe80000000800 */
[----:B------:R-:W0:Y:S02]  /*0330*/  @!P0 LDS R9, [R7+-0x4] ;  /* 0xfffffc0007098984 */ /* 0x000e240000000800 */
[----:B0-----:R-:W-:Y:S02]  /*0340*/  @!P0 FADD R6, R6, R9 ;  /* 0x0000000906068221 */ /* 0x001fe40000000000 */
[----:B------:R4:W-:Y:S04]  /*0350*/  @!P0 STS [R4+-0x4], R9 ;  /* 0xfffffc0904008388 */ /* 0x0009e80000000800 */
[----:B------:R4:W-:Y:S01]  /*0360*/  @!P0 STS [R7+-0x4], R6 ;  /* 0xfffffc0607008388 */ /* 0x0009e20000000800 */
[----:B------:R-:W-:Y:S05]  /*0370*/  BRA.U !UP0, `(.L_x_3) ;  /* 0xfffffffd08c87547 */ /* 0x000fea000b83ffff */
.L_x_2:
[----:B------:R-:W-:Y:S08]  /*0380*/  BAR.SYNC.DEFER_BLOCKING 0x0 ;  /* 0x0000000000007b1d */ /* 0x000ff00000010000 */
[----:B------:R-:W3:Y:S01]  /*0390*/  LDC.64 R2, c[0x0][0x380] ;  /* 0x0000e000ff027b82 */ /* 0x000ee20000000a00 */
[----:B01--4-:R-:W0:Y:S01]  /*03a0*/  LDS.64 R6, [R0] ;  /* 0x0000000000067984 */ /* 0x013e220000000a00 */
[----:B---3--:R-:W-:-:S05]  /*03b0*/  IMAD.WIDE.U32 R2, R5, 0x4, R2 ;  /* 0x0000000405027825 */ /* 0x008fca00078e0002 */
[----:B0-----:R-:W-:Y:S04]  /*03c0*/  STG.E desc[UR8][R2.64], R6 ;  /* 0x0000000602007986 */ /* 0x001fe8000c101908 */
[----:B------:R-:W-:Y:S01]  /*03d0*/  STG.E desc[UR8][R2.64+0x4], R7 ;  /* 0x0000040702007986 */ /* 0x000fe2000c101908 */
[----:B------:R-:W-:Y:S05]  /*03e0*/  EXIT ;  /* 0x000000000000794d */ /* 0x000fea0003800000 */
.L_x_4:
[----:B------:R-:W-:-:S00]  /*03f0*/  BRA `(.L_x_4) ;  /* 0xfffffffc00fc7947 */ /* 0x000fc0000383ffff */
[----:B------:R-:W-:-:S00]  /*0400*/  NOP ;  /* 0x0000000000007918 */ /* 0x000fc00000000000 */
[----:B------:R-:W-:-:S00]  /*0410*/  NOP ;  /* 0x0000000000007918 */ /* 0x000fc00000000000 */
[----:B------:R-:W-:-:S00]  /*0420*/  NOP ;  /* 0x0000000000007918 */ /* 0x000fc00000000000 */
[----:B------:R-:W-:-:S00]  /*0430*/  NOP ;  /* 0x0000000000007918 */ /* 0x000fc00000000000 */
[----:B------:R-:W-:-:S00]  /*0440*/  NOP ;  /* 0x0000000000007918 */ /* 0x000fc00000000000 */
[----:B------:R-:W-:-:S00]  /*0450*/  NOP ;  /* 0x0000000000007918 */ /* 0x000fc00000000000 */
[----:B------:R-:W-:-:S00]  /*0460*/  NOP ;  /* 0x0000000000007918 */ /* 0x000fc00000000000 */
[----:B------:R-:W-:-:S00]  /*0470*/  NOP ;  /* 0x0000000000007918 */ /* 0x000fc00000000000 */
.L_x_5:


//--------------------- .nv.shared._Z7prescanPfS_i --------------------------
	.section	.nv.shared._Z7prescanPfS_i,"aw",@nobits
	.sectionflags	@""
	.align	4
.nv.shared._Z7prescanPfS_i:
	.zero		3072


//--------------------- .nv.shared.reserved.0     --------------------------
	.section	.nv.shared.reserved.0,"aw",@nobits
	.weak		__nv_reservedSMEM_offset_0_alias
	.size		__nv_reservedSMEM_offset_0_alias, 0, 64
	.other		__nv_reservedSMEM_offset_0_alias,@"STO_CUDA_RESERVED_SHARED STV_DEFAULT"
__nv_reservedSMEM_offset_0_alias:
	.zero		0
	.zero		64


//--------------------- .nv.constant0._Z7prescanPfS_i --------------------------
	.section	.nv.constant0._Z7prescanPfS_i,"a",@progbits
	.sectionflags	@""
	.align	4
.nv.constant0._Z7prescanPfS_i:
	.zero		916


//--------------------- SYMBOLS --------------------------

	.type		.nv.reservedSmem.offset0,@object
	.size		.nv.reservedSmem.offset0,0x4
	.type		.nv.reservedSmem.cap,@object
	.size		.nv.reservedSmem.cap,0x4
